//
// Generated by NVIDIA NVVM Compiler
//
// Compiler Build ID: CL-36424714
// Cuda compilation tools, release 13.0, V13.0.88
// Based on NVVM 20.0.0
//

.version 9.0
.target sm_100
.address_size 64

	// .globl	_Z7test_00v

.visible .entry _Z7test_00v()
{


	ret;

}
	// .globl	_Z7test_02v
.visible .entry _Z7test_02v()
{


	ret;

}


// ===== COMPILED SASS (sm_100) =====

	.target	sm_100

	.elftype	@"ET_EXEC"


//--------------------- .note.nv.tkinfo           --------------------------
	.section	.note.nv.tkinfo,"",@"SHT_NOTE"
	.sectionflags	@"SHF_NOTE_NV_TKINFO"
	.tkinfo
        /*0018*/ 	.word	0x00000002
        /*0030*/ 	.string	""
        /*0030*/ 	.string	"ptxas"
        /*0030*/ 	.string	"Cuda compilation tools, release 13.0, V13.0.88"
        /*0030*/ 	.string	"Build cuda_13.0.r13.0/compiler.36424714_0"
        /*0030*/ 	.string	"-arch sm_100 -m 64 "



//--------------------- .note.nv.cuinfo           --------------------------
	.section	.note.nv.cuinfo,"",@"SHT_NOTE"
	.sectionflags	@"SHF_NOTE_NV_CUINFO"
        /*0018*/ 	.short	0x0002
        /*001a*/ 	.short	0x0064
        /*001c*/ 	.short	0x0082
	.zero		2


//--------------------- .nv.info                  --------------------------
	.section	.nv.info,"",@"SHT_CUDA_INFO"
	.align	4


	//----- nvinfo : EIATTR_REGCOUNT
	.align		4
        /*0000*/ 	.byte	0x04, 0x2f
        /*0002*/ 	.short	(.L_1 - .L_0)
	.align		4
.L_0:
        /*0004*/ 	.word	index@(_Z7test_00v)
        /*0008*/ 	.word	0x00000004


	//----- nvinfo : EIATTR_FRAME_SIZE
	.align		4
.L_1:
        /*000c*/ 	.byte	0x04, 0x11
        /*000e*/ 	.short	(.L_3 - .L_2)
	.align		4
.L_2:
        /*0010*/ 	.word	index@(_Z7test_00v)
        /*0014*/ 	.word	0x00000000


	//----- nvinfo : EIATTR_REGCOUNT
	.align		4
.L_3:
        /*0018*/ 	.byte	0x04, 0x2f
        /*001a*/ 	.short	(.L_5 - .L_4)
	.align		4
.L_4:
        /*001c*/ 	.word	index@(_Z7test_02v)
        /*0020*/ 	.word	0x00000004


	//----- nvinfo : EIATTR_FRAME_SIZE
	.align		4
.L_5:
        /*0024*/ 	.byte	0x04, 0x11
        /*0026*/ 	.short	(.L_7 - .L_6)
	.align		4
.L_6:
        /*0028*/ 	.word	index@(_Z7test_02v)
        /*002c*/ 	.word	0x00000000


	//----- nvinfo : EIATTR_MIN_STACK_SIZE
	.align		4
.L_7:
        /*0030*/ 	.byte	0x04, 0x12
        /*0032*/ 	.short	(.L_9 - .L_8)
	.align		4
.L_8:
        /*0034*/ 	.word	index@(_Z7test_02v)
        /*0038*/ 	.word	0x00000000


	//----- nvinfo : EIATTR_MIN_STACK_SIZE
	.align		4
.L_9:
        /*003c*/ 	.byte	0x04, 0x12
        /*003e*/ 	.short	(.L_11 - .L_10)
	.align		4
.L_10:
        /*0040*/ 	.word	index@(_Z7test_00v)
        /*0044*/ 	.word	0x00000000
.L_11:


//--------------------- .nv.compat                --------------------------
	.section	.nv.compat,"",@"SHT_CUDA_COMPAT_INFO"
	.align	4
        /*0000*/ 	.byte	0x02, 0x09, 0x00, 0x00, 0x02, 0x02, 0x01, 0x00, 0x02, 0x05, 0x05, 0x00, 0x03, 0x07, 0x01, 0x01
        /*0010*/ 	.byte	0x02, 0x03, 0x00, 0x00, 0x02, 0x06, 0x01, 0x00, 0x04, 0x0b, 0x08, 0x00, 0x09, 0x00, 0x00, 0x00
        /*0020*/ 	.byte	0x00, 0x00, 0x00, 0x00


//--------------------- .nv.info._Z7test_02v      --------------------------
	.section	.nv.info._Z7test_02v,"",@"SHT_CUDA_INFO"
	.sectionflags	@""
	.align	4


	//----- nvinfo : EIATTR_CUDA_API_VERSION
	.align		4
        /*0000*/ 	.byte	0x04, 0x37
        /*0002*/ 	.short	(.L_13 - .L_12)
.L_12:
        /*0004*/ 	.word	0x00000082


	//----- nvinfo : EIATTR_SPARSE_MMA_MASK
	.align		4
.L_13:
        /*0008*/ 	.byte	0x03, 0x50
        /*000a*/ 	.short	0x0000


	//----- nvinfo : EIATTR_MAXREG_COUNT
	.align		4
        /*000c*/ 	.byte	0x03, 0x1b
        /*000e*/ 	.short	0x00ff


	//----- nvinfo : EIATTR_MERCURY_ISA_VERSION
	.align		4
        /*0010*/ 	.byte	0x03, 0x5f
        /*0012*/ 	.short	0x0101


	//----- nvinfo : EIATTR_VRC_CTA_INIT_COUNT
	.align		4
        /*0014*/ 	.byte	0x02, 0x4a
	.zero		1
	.zero		1


	//----- nvinfo : EIATTR_EXIT_INSTR_OFFSETS
	.align		4
        /*0018*/ 	.byte	0x04, 0x1c
        /*001a*/ 	.short	(.L_15 - .L_14)


	//   ....[0]....
.L_14:
        /*001c*/ 	.word	0x00000010


	//----- nvinfo : EIATTR_SW_WAR
	.align		4
.L_15:
        /*0020*/ 	.byte	0x04, 0x36
        /*0022*/ 	.short	(.L_17 - .L_16)
.L_16:
        /*0024*/ 	.word	0x00000008
.L_17:


//--------------------- .nv.info._Z7test_00v      --------------------------
	.section	.nv.info._Z7test_00v,"",@"SHT_CUDA_INFO"
	.sectionflags	@""
	.align	4


	//----- nvinfo : EIATTR_CUDA_API_VERSION
	.align		4
        /*0000*/ 	.byte	0x04, 0x37
        /*0002*/ 	.short	(.L_19 - .L_18)
.L_18:
        /*0004*/ 	.word	0x00000082


	//----- nvinfo : EIATTR_SPARSE_MMA_MASK
	.align		4
.L_19:
        /*0008*/ 	.byte	0x03, 0x50
        /*000a*/ 	.short	0x0000


	//----- nvinfo : EIATTR_MAXREG_COUNT
	.align		4
        /*000c*/ 	.byte	0x03, 0x1b
        /*000e*/ 	.short	0x00ff


	//----- nvinfo : EIATTR_MERCURY_ISA_VERSION
	.align		4
        /*0010*/ 	.byte	0x03, 0x5f
        /*0012*/ 	.short	0x0101


	//----- nvinfo : EIATTR_VRC_CTA_INIT_COUNT
	.align		4
        /*0014*/ 	.byte	0x02, 0x4a
	.zero		1
	.zero		1


	//----- nvinfo : EIATTR_EXIT_INSTR_OFFSETS
	.align		4
        /*0018*/ 	.byte	0x04, 0x1c
        /*001a*/ 	.short	(.L_21 - .L_20)


	//   ....[0]....
.L_20:
        /*001c*/ 	.word	0x00000010


	//----- nvinfo : EIATTR_SW_WAR
	.align		4
.L_21:
        /*0020*/ 	.byte	0x04, 0x36
        /*0022*/ 	.short	(.L_23 - .L_22)
.L_22:
        /*0024*/ 	.word	0x00000008
.L_23:


//--------------------- .nv.callgraph             --------------------------
	.section	.nv.callgraph,"",@"SHT_CUDA_CALLGRAPH"
	.align	4
	.sectionentsize	8
	.align		4
        /*0000*/ 	.word	0x00000000
	.align		4
        /*0004*/ 	.word	0xffffffff
	.align		4
        /*0008*/ 	.word	0x00000000
	.align		4
        /*000c*/ 	.word	0xfffffffe
	.align		4
        /*0010*/ 	.word	0x00000000
	.align		4
        /*0014*/ 	.word	0xfffffffd
	.align		4
        /*0018*/ 	.word	0x00000000
	.align		4
        /*001c*/ 	.word	0xfffffffc


//--------------------- .text._Z7test_02v         --------------------------
	.section	.text._Z7test_02v,"ax",@progbits
	.align	128
        .global         _Z7test_02v
        .type           _Z7test_02v,@function
        .size           _Z7test_02v,(.L_x_2 - _Z7test_02v)
        .other          _Z7test_02v,@"STO_CUDA_ENTRY STV_DEFAULT"
_Z7test_02v:
.text._Z7test_02v:
[----:B------:R-:W-:Y:S01]  /*0000*/  LDC R1, c[0x0][0x37c] ;  /* 0x0000df00ff017b82 */ /* 0x000fe20000000800 */
[----:B------:R-:W-:Y:S05]  /*0010*/  EXIT ;  /* 0x000000000000794d */ /* 0x000fea0003800000 */
.L_x_0:
[----:B------:R-:W-:-:S00]  /*0020*/  BRA `(.L_x_0) ;  /* 0xfffffffc00fc7947 */ /* 0x000fc0000383ffff */
[----:B------:R-:W-:-:S00]  /*0030*/  NOP ;  /* 0x0000000000007918 */ /* 0x000fc00000000000 */
        /* <DEDUP_REMOVED lines=12> */
.L_x_2:


//--------------------- .text._Z7test_00v         --------------------------
	.section	.text._Z7test_00v,"ax",@progbits
	.align	128
        .global         _Z7test_00v
        .type           _Z7test_00v,@function
        .size           _Z7test_00v,(.L_x_3 - _Z7test_00v)
        .other          _Z7test_00v,@"STO_CUDA_ENTRY STV_DEFAULT"
_Z7test_00v:
.text._Z7test_00v:
[----:B------:R-:W-:Y:S01]  /*0000*/  LDC R1, c[0x0][0x37c] ;  /* 0x0000df00ff017b82 */ /* 0x000fe20000000800 */
[----:B------:R-:W-:Y:S05]  /*0010*/  EXIT ;  /* 0x000000000000794d */ /* 0x000fea0003800000 */
.L_x_1:
        /* <DEDUP_REMOVED lines=14> */
.L_x_3:


//--------------------- .nv.shared.reserved.0     --------------------------
	.section	.nv.shared.reserved.0,"aw",@nobits
	.weak		__nv_reservedSMEM_offset_0_alias
	.size		__nv_reservedSMEM_offset_0_alias, 0, 64
	.other		__nv_reservedSMEM_offset_0_alias,@"STO_CUDA_RESERVED_SHARED STV_DEFAULT"
__nv_reservedSMEM_offset_0_alias:
	.zero		0
	.zero		64


//--------------------- .nv.constant0._Z7test_02v --------------------------
	.section	.nv.constant0._Z7test_02v,"a",@progbits
	.sectionflags	@""
	.align	4
.nv.constant0._Z7test_02v:
	.zero		896


//--------------------- .nv.constant0._Z7test_00v --------------------------
	.section	.nv.constant0._Z7test_00v,"a",@progbits
	.sectionflags	@""
	.align	4
.nv.constant0._Z7test_00v:
	.zero		896


//--------------------- SYMBOLS --------------------------

	.type		.nv.reservedSmem.offset0,@object
	.size		.nv.reservedSmem.offset0,0x4
